//
// Generated by NVIDIA NVVM Compiler
//
// Compiler Build ID: CL-36424714
// Cuda compilation tools, release 13.0, V13.0.88
// Based on NVVM 20.0.0
//

.version 9.0
.target sm_100
.address_size 64

	// .globl	_Z11stride_copyPfS_i

.visible .entry _Z11stride_copyPfS_i(
	.param .u64 .ptr .align 1 _Z11stride_copyPfS_i_param_0,
	.param .u64 .ptr .align 1 _Z11stride_copyPfS_i_param_1,
	.param .u32 _Z11stride_copyPfS_i_param_2
)
{
	.reg .b32 	%r<7>;
	.reg .b32 	%f<2>;
	.reg .b64 	%rd<8>;

	ld.param.u64 	%rd1, [_Z11stride_copyPfS_i_param_0];
	ld.param.u64 	%rd2, [_Z11stride_copyPfS_i_param_1];
	ld.param.u32 	%r1, [_Z11stride_copyPfS_i_param_2];
	cvta.to.global.u64 	%rd3, %rd1;
	cvta.to.global.u64 	%rd4, %rd2;
	mov.u32 	%r2, %ctaid.x;
	mov.u32 	%r3, %ntid.x;
	mov.u32 	%r4, %tid.x;
	mad.lo.s32 	%r5, %r2, %r3, %r4;
	mul.lo.s32 	%r6, %r1, %r5;
	mul.wide.s32 	%rd5, %r6, 4;
	add.s64 	%rd6, %rd4, %rd5;
	ld.global.f32 	%f1, [%rd6];
	add.s64 	%rd7, %rd3, %rd5;
	st.global.f32 	[%rd7], %f1;
	ret;

}


// ===== COMPILED SASS (sm_100) =====

	.target	sm_100

	.elftype	@"ET_EXEC"


//--------------------- .note.nv.tkinfo           --------------------------
	.section	.note.nv.tkinfo,"",@"SHT_NOTE"
	.sectionflags	@"SHF_NOTE_NV_TKINFO"
	.tkinfo
        /*0018*/ 	.word	0x00000002
        /*0030*/ 	.string	""
        /*0030*/ 	.string	"ptxas"
        /*0030*/ 	.string	"Cuda compilation tools, release 13.0, V13.0.88"
        /*0030*/ 	.string	"Build cuda_13.0.r13.0/compiler.36424714_0"
        /*0030*/ 	.string	"-arch sm_100 -m 64 "



//--------------------- .note.nv.cuinfo           --------------------------
	.section	.note.nv.cuinfo,"",@"SHT_NOTE"
	.sectionflags	@"SHF_NOTE_NV_CUINFO"
        /*0018*/ 	.short	0x0002
        /*001a*/ 	.short	0x0064
        /*001c*/ 	.short	0x0082
	.zero		2


//--------------------- .nv.info                  --------------------------
	.section	.nv.info,"",@"SHT_CUDA_INFO"
	.align	4


	//----- nvinfo : EIATTR_REGCOUNT
	.align		4
        /*0000*/ 	.byte	0x04, 0x2f
        /*0002*/ 	.short	(.L_1 - .L_0)
	.align		4
.L_0:
        /*0004*/ 	.word	index@(_Z11stride_copyPfS_i)
        /*0008*/ 	.word	0x0000000a


	//----- nvinfo : EIATTR_FRAME_SIZE
	.align		4
.L_1:
        /*000c*/ 	.byte	0x04, 0x11
        /*000e*/ 	.short	(.L_3 - .L_2)
	.align		4
.L_2:
        /*0010*/ 	.word	index@(_Z11stride_copyPfS_i)
        /*0014*/ 	.word	0x00000000


	//----- nvinfo : EIATTR_MIN_STACK_SIZE
	.align		4
.L_3:
        /*0018*/ 	.byte	0x04, 0x12
        /*001a*/ 	.short	(.L_5 - .L_4)
	.align		4
.L_4:
        /*001c*/ 	.word	index@(_Z11stride_copyPfS_i)
        /*0020*/ 	.word	0x00000000
.L_5:


//--------------------- .nv.compat                --------------------------
	.section	.nv.compat,"",@"SHT_CUDA_COMPAT_INFO"
	.align	4
        /*0000*/ 	.byte	0x02, 0x09, 0x00, 0x00, 0x02, 0x02, 0x01, 0x00, 0x02, 0x05, 0x05, 0x00, 0x03, 0x07, 0x01, 0x01
        /*0010*/ 	.byte	0x02, 0x03, 0x00, 0x00, 0x02, 0x06, 0x01, 0x00, 0x04, 0x0b, 0x08, 0x00, 0x09, 0x00, 0x00, 0x00
        /*0020*/ 	.byte	0x00, 0x00, 0x00, 0x00


//--------------------- .nv.info._Z11stride_copyPfS_i --------------------------
	.section	.nv.info._Z11stride_copyPfS_i,"",@"SHT_CUDA_INFO"
	.sectionflags	@""
	.align	4


	//----- nvinfo : EIATTR_CUDA_API_VERSION
	.align		4
        /*0000*/ 	.byte	0x04, 0x37
        /*0002*/ 	.short	(.L_7 - .L_6)
.L_6:
        /*0004*/ 	.word	0x00000082


	//----- nvinfo : EIATTR_KPARAM_INFO
	.align		4
.L_7:
        /*0008*/ 	.byte	0x04, 0x17
        /*000a*/ 	.short	(.L_9 - .L_8)
.L_8:
        /*000c*/ 	.word	0x00000000
        /*0010*/ 	.short	0x0002
        /*0012*/ 	.short	0x0010
        /*0014*/ 	.byte	0x00, 0xf0, 0x11, 0x00


	//----- nvinfo : EIATTR_KPARAM_INFO
	.align		4
.L_9:
        /*0018*/ 	.byte	0x04, 0x17
        /*001a*/ 	.short	(.L_11 - .L_10)
.L_10:
        /*001c*/ 	.word	0x00000000
        /*0020*/ 	.short	0x0001
        /*0022*/ 	.short	0x0008
        /*0024*/ 	.byte	0x00, 0xf5, 0x21, 0x00


	//----- nvinfo : EIATTR_KPARAM_INFO
	.align		4
.L_11:
        /*0028*/ 	.byte	0x04, 0x17
        /*002a*/ 	.short	(.L_13 - .L_12)
.L_12:
        /*002c*/ 	.word	0x00000000
        /*0030*/ 	.short	0x0000
        /*0032*/ 	.short	0x0000
        /*0034*/ 	.byte	0x00, 0xf5, 0x21, 0x00


	//----- nvinfo : EIATTR_SPARSE_MMA_MASK
	.align		4
.L_13:
        /*0038*/ 	.byte	0x03, 0x50
        /*003a*/ 	.short	0x0000


	//----- nvinfo : EIATTR_MAXREG_COUNT
	.align		4
        /*003c*/ 	.byte	0x03, 0x1b
        /*003e*/ 	.short	0x00ff


	//----- nvinfo : EIATTR_MERCURY_ISA_VERSION
	.align		4
        /*0040*/ 	.byte	0x03, 0x5f
        /*0042*/ 	.short	0x0101


	//----- nvinfo : EIATTR_VRC_CTA_INIT_COUNT
	.align		4
        /*0044*/ 	.byte	0x02, 0x4a
	.zero		1
	.zero		1


	//----- nvinfo : EIATTR_EXIT_INSTR_OFFSETS
	.align		4
        /*0048*/ 	.byte	0x04, 0x1c
        /*004a*/ 	.short	(.L_15 - .L_14)


	//   ....[0]....
.L_14:
        /*004c*/ 	.word	0x000000e0


	//----- nvinfo : EIATTR_CBANK_PARAM_SIZE
	.align		4
.L_15:
        /*0050*/ 	.byte	0x03, 0x19
        /*0052*/ 	.short	0x0014


	//----- nvinfo : EIATTR_PARAM_CBANK
	.align		4
        /*0054*/ 	.byte	0x04, 0x0a
        /*0056*/ 	.short	(.L_17 - .L_16)
	.align		4
.L_16:
        /*0058*/ 	.word	index@(.nv.constant0._Z11stride_copyPfS_i)
        /*005c*/ 	.short	0x0380
        /*005e*/ 	.short	0x0014


	//----- nvinfo : EIATTR_SW_WAR
	.align		4
.L_17:
        /*0060*/ 	.byte	0x04, 0x36
        /*0062*/ 	.short	(.L_19 - .L_18)
.L_18:
        /*0064*/ 	.word	0x00000008
.L_19:


//--------------------- .nv.callgraph             --------------------------
	.section	.nv.callgraph,"",@"SHT_CUDA_CALLGRAPH"
	.align	4
	.sectionentsize	8
	.align		4
        /*0000*/ 	.word	0x00000000
	.align		4
        /*0004*/ 	.word	0xffffffff
	.align		4
        /*0008*/ 	.word	0x00000000
	.align		4
        /*000c*/ 	.word	0xfffffffe
	.align		4
        /*0010*/ 	.word	0x00000000
	.align		4
        /*0014*/ 	.word	0xfffffffd
	.align		4
        /*0018*/ 	.word	0x00000000
	.align		4
        /*001c*/ 	.word	0xfffffffc


//--------------------- .text._Z11stride_copyPfS_i --------------------------
	.section	.text._Z11stride_copyPfS_i,"ax",@progbits
	.align	128
        .global         _Z11stride_copyPfS_i
        .type           _Z11stride_copyPfS_i,@function
        .size           _Z11stride_copyPfS_i,(.L_x_1 - _Z11stride_copyPfS_i)
        .other          _Z11stride_copyPfS_i,@"STO_CUDA_ENTRY STV_DEFAULT"
_Z11stride_copyPfS_i:
.text._Z11stride_copyPfS_i:
[----:B------:R-:W-:Y:S01]  /*0000*/  LDC R1, c[0x0][0x37c] ;  /* 0x0000df00ff017b82 */ /* 0x000fe20000000800 */
[----:B------:R-:W0:Y:S07]  /*0010*/  S2R R5, SR_TID.X ;  /* 0x0000000000057919 */ /* 0x000e2e0000002100 */
[----:B------:R-:W0:Y:S01]  /*0020*/  S2UR UR6, SR_CTAID.X ;  /* 0x00000000000679c3 */ /* 0x000e220000002500 */
[----:B------:R-:W1:Y:S01]  /*0030*/  LDCU UR7, c[0x0][0x390] ;  /* 0x00007200ff0777ac */ /* 0x000e620008000800 */
[----:B------:R-:W2:Y:S06]  /*0040*/  LDCU.64 UR4, c[0x0][0x358] ;  /* 0x00006b00ff0477ac */ /* 0x000eac0008000a00 */
[----:B------:R-:W0:Y:S08]  /*0050*/  LDC R0, c[0x0][0x360] ;  /* 0x0000d800ff007b82 */ /* 0x000e300000000800 */
[----:B------:R-:W3:Y:S01]  /*0060*/  LDC.64 R2, c[0x0][0x388] ;  /* 0x0000e200ff027b82 */ /* 0x000ee20000000a00 */
[----:B0-----:R-:W-:-:S07]  /*0070*/  IMAD R0, R0, UR6, R5 ;  /* 0x0000000600007c24 */ /* 0x001fce000f8e0205 */
[----:B------:R-:W0:Y:S01]  /*0080*/  LDC.64 R4, c[0x0][0x380] ;  /* 0x0000e000ff047b82 */ /* 0x000e220000000a00 */
[----:B-1----:R-:W-:-:S04]  /*0090*/  IMAD R7, R0, UR7, RZ ;  /* 0x0000000700077c24 */ /* 0x002fc8000f8e02ff */
[----:B---3--:R-:W-:-:S06]  /*00a0*/  IMAD.WIDE R2, R7, 0x4, R2 ;  /* 0x0000000407027825 */ /* 0x008fcc00078e0202 */
[----:B--2---:R-:W2:Y:S01]  /*00b0*/  LDG.E R3, desc[UR4][R2.64] ;  /* 0x0000000402037981 */ /* 0x004ea2000c1e1900 */
[----:B0-----:R-:W-:-:S05]  /*00c0*/  IMAD.WIDE R4, R7, 0x4, R4 ;  /* 0x0000000407047825 */ /* 0x001fca00078e0204 */
[----:B--2---:R-:W-:Y:S01]  /*00d0*/  STG.E desc[UR4][R4.64], R3 ;  /* 0x0000000304007986 */ /* 0x004fe2000c101904 */
[----:B------:R-:W-:Y:S05]  /*00e0*/  EXIT ;  /* 0x000000000000794d */ /* 0x000fea0003800000 */
.L_x_0:
[----:B------:R-:W-:-:S00]  /*00f0*/  BRA `(.L_x_0) ;  /* 0xfffffffc00fc7947 */ /* 0x000fc0000383ffff */
[----:B------:R-:W-:-:S00]  /*0100*/  NOP ;  /* 0x0000000000007918 */ /* 0x000fc00000000000 */
[----:B------:R-:W-:-:S00]  /*0110*/  NOP ;  /* 0x0000000000007918 */ /* 0x000fc00000000000 */
[----:B------:R-:W-:-:S00]  /*0120*/  NOP ;  /* 0x0000000000007918 */ /* 0x000fc00000000000 */
[----:B------:R-:W-:-:S00]  /*0130*/  NOP ;  /* 0x0000000000007918 */ /* 0x000fc00000000000 */
[----:B------:R-:W-:-:S00]  /*0140*/  NOP ;  /* 0x0000000000007918 */ /* 0x000fc00000000000 */
[----:B------:R-:W-:-:S00]  /*0150*/  NOP ;  /* 0x0000000000007918 */ /* 0x000fc00000000000 */
[----:B------:R-:W-:-:S00]  /*0160*/  NOP ;  /* 0x0000000000007918 */ /* 0x000fc00000000000 */
[----:B------:R-:W-:-:S00]  /*0170*/  NOP ;  /* 0x0000000000007918 */ /* 0x000fc00000000000 */
.L_x_1:


//--------------------- .nv.shared.reserved.0     --------------------------
	.section	.nv.shared.reserved.0,"aw",@nobits
	.weak		__nv_reservedSMEM_offset_0_alias
	.size		__nv_reservedSMEM_offset_0_alias, 0, 64
	.other		__nv_reservedSMEM_offset_0_alias,@"STO_CUDA_RESERVED_SHARED STV_DEFAULT"
__nv_reservedSMEM_offset_0_alias:
	.zero		0
	.zero		64


//--------------------- .nv.constant0._Z11stride_copyPfS_i --------------------------
	.section	.nv.constant0._Z11stride_copyPfS_i,"a",@progbits
	.sectionflags	@""
	.align	4
.nv.constant0._Z11stride_copyPfS_i:
	.zero		916


//--------------------- SYMBOLS --------------------------

	.type		.nv.reservedSmem.offset0,@object
	.size		.nv.reservedSmem.offset0,0x4
